	.headerflags	@"EF_CUDA_TEXMODE_UNIFIED EF_CUDA_64BIT_ADDRESS EF_CUDA_ACCELERATORS EF_CUDA_SM90 EF_CUDA_VIRTUAL_SM(EF_CUDA_SM90)"
	.elftype	@"ET_EXEC"


//--------------------- .nv.info                  --------------------------
	.section	.nv.info,"",@"SHT_CUDA_INFO"
	.align	4


	//----- nvinfo : EIATTR_REGCOUNT
	.align		4
        /*0000*/ 	.byte	0x04, 0x2f
        /*0002*/ 	.short	(.L_1 - .L_0)
	.align		4
.L_0:
        /*0004*/ 	.word	index@(triton_poi_fused_addmm_relu_threshold_backward_2)
        /*0008*/ 	.word	0x0000000c


	//----- nvinfo : EIATTR_MIN_STACK_SIZE
	.align		4
.L_1:
        /*000c*/ 	.byte	0x04, 0x12
        /*000e*/ 	.short	(.L_3 - .L_2)
	.align		4
.L_2:
        /*0010*/ 	.word	index@(triton_poi_fused_addmm_relu_threshold_backward_2)
        /*0014*/ 	.word	0x00000000


	//----- nvinfo : EIATTR_FRAME_SIZE
	.align		4
.L_3:
        /*0018*/ 	.byte	0x04, 0x11
        /*001a*/ 	.short	(.L_5 - .L_4)
	.align		4
.L_4:
        /*001c*/ 	.word	index@(triton_poi_fused_addmm_relu_threshold_backward_2)
        /*0020*/ 	.word	0x00000000


	//----- nvinfo : EIATTR_MIN_STACK_SIZE
	.align		4
.L_5:
        /*0024*/ 	.byte	0x04, 0x12
        /*0026*/ 	.short	(.L_7 - .L_6)
	.align		4
.L_6:
        /*0028*/ 	.word	index@(triton_poi_fused_addmm_relu_threshold_backward_2)
        /*002c*/ 	.word	0x00000000
.L_7:


//--------------------- .nv.info.triton_poi_fused_addmm_relu_threshold_backward_2 --------------------------
	.section	.nv.info.triton_poi_fused_addmm_relu_threshold_backward_2,"",@"SHT_CUDA_INFO"
	.sectionflags	@""
	.align	4


	//----- nvinfo : EIATTR_CUDA_API_VERSION
	.align		4
        /*0000*/ 	.byte	0x04, 0x37
        /*0002*/ 	.short	(.L_9 - .L_8)
.L_8:
        /*0004*/ 	.word	0x0000007c


	//----- nvinfo : EIATTR_KPARAM_INFO
	.align		4
.L_9:
        /*0008*/ 	.byte	0x04, 0x17
        /*000a*/ 	.short	(.L_11 - .L_10)
.L_10:
        /*000c*/ 	.word	0x00000000
        /*0010*/ 	.short	0x0003
        /*0012*/ 	.short	0x0018
        /*0014*/ 	.byte	0x00, 0xf0, 0x11, 0x00


	//----- nvinfo : EIATTR_KPARAM_INFO
	.align		4
.L_11:
        /*0018*/ 	.byte	0x04, 0x17
        /*001a*/ 	.short	(.L_13 - .L_12)
.L_12:
        /*001c*/ 	.word	0x00000000
        /*0020*/ 	.short	0x0002
        /*0022*/ 	.short	0x0010
        /*0024*/ 	.byte	0x00, 0xf4, 0x21, 0x00


	//----- nvinfo : EIATTR_KPARAM_INFO
	.align		4
.L_13:
        /*0028*/ 	.byte	0x04, 0x17
        /*002a*/ 	.short	(.L_15 - .L_14)
.L_14:
        /*002c*/ 	.word	0x00000000
        /*0030*/ 	.short	0x0001
        /*0032*/ 	.short	0x0008
        /*0034*/ 	.byte	0x00, 0xf4, 0x21, 0x00


	//----- nvinfo : EIATTR_KPARAM_INFO
	.align		4
.L_15:
        /*0038*/ 	.byte	0x04, 0x17
        /*003a*/ 	.short	(.L_17 - .L_16)
.L_16:
        /*003c*/ 	.word	0x00000000
        /*0040*/ 	.short	0x0000
        /*0042*/ 	.short	0x0000
        /*0044*/ 	.byte	0x00, 0xf4, 0x21, 0x00


	//----- nvinfo : EIATTR_SPARSE_MMA_MASK
	.align		4
.L_17:
        /*0048*/ 	.byte	0x03, 0x50
        /*004a*/ 	.short	0x0000


	//----- nvinfo : EIATTR_MAXREG_COUNT
	.align		4
        /*004c*/ 	.byte	0x03, 0x1b
        /*004e*/ 	.short	0x00ff


	//----- nvinfo : EIATTR_EXIT_INSTR_OFFSETS
	.align		4
        /*0050*/ 	.byte	0x04, 0x1c
        /*0052*/ 	.short	(.L_19 - .L_18)


	//   ....[0]....
.L_18:
        /*0054*/ 	.word	0x000001b0


	//   ....[1]....
        /*0058*/ 	.word	0x000001d0


	//----- nvinfo : EIATTR_REQNTID
	.align		4
.L_19:
        /*005c*/ 	.byte	0x04, 0x10
        /*005e*/ 	.short	(.L_21 - .L_20)
.L_20:
        /*0060*/ 	.word	0x00000080
        /*0064*/ 	.word	0x00000001
        /*0068*/ 	.word	0x00000001


	//----- nvinfo : EIATTR_CBANK_PARAM_SIZE
	.align		4
.L_21:
        /*006c*/ 	.byte	0x03, 0x19
        /*006e*/ 	.short	0x001c


	//----- nvinfo : EIATTR_PARAM_CBANK
	.align		4
        /*0070*/ 	.byte	0x04, 0x0a
        /*0072*/ 	.short	(.L_23 - .L_22)
	.align		4
.L_22:
        /*0074*/ 	.word	index@(.nv.constant0.triton_poi_fused_addmm_relu_threshold_backward_2)
        /*0078*/ 	.short	0x0210
        /*007a*/ 	.short	0x001c


	//----- nvinfo : EIATTR_SW_WAR
	.align		4
.L_23:
        /*007c*/ 	.byte	0x04, 0x36
        /*007e*/ 	.short	(.L_25 - .L_24)
.L_24:
        /*0080*/ 	.word	0x00000008
.L_25:


//--------------------- .nv.callgraph             --------------------------
	.section	.nv.callgraph,"",@"SHT_CUDA_CALLGRAPH"
	.align	4
	.sectionentsize	8
	.align		4
        /*0000*/ 	.word	0x00000000
	.align		4
        /*0004*/ 	.word	0xffffffff
	.align		4
        /*0008*/ 	.word	0x00000000
	.align		4
        /*000c*/ 	.word	0xfffffffe
	.align		4
        /*0010*/ 	.word	0x00000000
	.align		4
        /*0014*/ 	.word	0xfffffffd
	.align		4
        /*0018*/ 	.word	0x00000000
	.align		4
        /*001c*/ 	.word	0xfffffffc


//--------------------- .text.triton_poi_fused_addmm_relu_threshold_backward_2 --------------------------
	.section	.text.triton_poi_fused_addmm_relu_threshold_backward_2,"ax",@progbits
	.align	128
        .global         triton_poi_fused_addmm_relu_threshold_backward_2
        .type           triton_poi_fused_addmm_relu_threshold_backward_2,@function
        .size           triton_poi_fused_addmm_relu_threshold_backward_2,(.L_x_1 - triton_poi_fused_addmm_relu_threshold_backward_2)
        .other          triton_poi_fused_addmm_relu_threshold_backward_2,@"STO_CUDA_ENTRY STV_DEFAULT"
triton_poi_fused_addmm_relu_threshold_backward_2:
.text.triton_poi_fused_addmm_relu_threshold_backward_2:
[----:B------:R-:W0:Y:S02]  /*0000*/  LDC R1, c[0x0][0x28] ;  /* 0x00000a00ff017b82 */ /* 0x000e240000000800 */
[----:B------:R-:W1:Y:S01]  /*0010*/  S2R R0, SR_TID.X ;  /* 0x0000000000007919 */ /* 0x000e620000002100 */
[----:B------:R-:W2:Y:S01]  /*0020*/  LDC.64 R4, c[0x0][0x218] ;  /* 0x00008600ff047b82 */ /* 0x000ea20000000a00 */
[----:B------:R-:W-:Y:S01]  /*0030*/  ULDC.64 UR4, c[0x0][0x208] ;  /* 0x0000820000047ab9 */ /* 0x000fe20000000a00 */
[----:B------:R-:W-:Y:S01]  /*0040*/  ULDC.64 UR6, c[0x0][0x220] ;  /* 0x0000880000067ab9 */ /* 0x000fe20000000a00 */
[----:B------:R-:W3:Y:S05]  /*0050*/  S2R R7, SR_CTAID.X ;  /* 0x0000000000077919 */ /* 0x000eea0000002500 */
[----:B------:R-:W4:Y:S01]  /*0060*/  LDC.64 R2, c[0x0][0x210] ;  /* 0x00008400ff027b82 */ /* 0x000f220000000a00 */
[----:B-1----:R-:W-:-:S05]  /*0070*/  LOP3.LUT R0, R0, 0x7f, RZ, 0xc0, !PT ;  /* 0x0000007f00007812 */ /* 0x002fca00078ec0ff */
[----:B---3--:R-:W-:-:S04]  /*0080*/  IMAD R7, R7, 0x80, R0 ;  /* 0x0000008007077824 */ /* 0x008fc800078e0200 */
[C---:B------:R-:W-:Y:S01]  /*0090*/  IMAD.HI R0, R7.reuse, 0x66666667, RZ ;  /* 0x6666666707007827 */ /* 0x040fe200078e02ff */
[----:B------:R-:W-:-:S03]  /*00a0*/  ISETP.GE.AND P0, PT, R7, 0x50, PT ;  /* 0x000000500700780c */ /* 0x000fc60003f06270 */
[----:B----4-:R-:W-:Y:S01]  /*00b0*/  IMAD.WIDE R2, R7, 0x4, R2 ;  /* 0x0000000407027825 */ /* 0x010fe200078e0202 */
[----:B------:R-:W-:-:S04]  /*00c0*/  SHF.R.U32.HI R9, RZ, 0x1f, R0 ;  /* 0x0000001fff097819 */ /* 0x000fc80000011600 */
[----:B------:R-:W-:-:S05]  /*00d0*/  LEA.HI.SX32 R0, R0, R9, 0x1d ;  /* 0x0000000900007211 */ /* 0x000fca00078feaff */
[----:B------:R-:W-:Y:S02]  /*00e0*/  IMAD R9, R0, -0x14, R7 ;  /* 0xffffffec00097824 */ /* 0x000fe400078e0207 */
[----:B------:R-:W-:Y:S02]  /*00f0*/  IMAD.MOV.U32 R0, RZ, RZ, RZ ;  /* 0x000000ffff007224 */ /* 0x000fe400078e00ff */
[----:B--2---:R-:W-:-:S04]  /*0100*/  IMAD.WIDE R4, R9, 0x4, R4 ;  /* 0x0000000409047825 */ /* 0x004fc800078e0204 */
[----:B------:R-:W-:Y:S01]  /*0110*/  IMAD.MOV.U32 R9, RZ, RZ, RZ ;  /* 0x000000ffff097224 */ /* 0x000fe200078e00ff */
[----:B------:R-:W2:Y:S05]  /*0120*/  @!P0 LDG.E R0, desc[UR4][R2.64] ;  /* 0x0000000402008981 */ /* 0x000eaa000c1e1900 */
[----:B------:R-:W2:Y:S02]  /*0130*/  @!P0 LDG.E.EL R9, desc[UR4][R4.64] ;  /* 0x0000000404098981 */ /* 0x000ea4000c2e1900 */
[----:B--2---:R-:W-:Y:S01]  /*0140*/  FADD R6, R9, R0 ;  /* 0x0000000009067221 */ /* 0x004fe20000000000 */
[----:B------:R-:W-:-:S04]  /*0150*/  FSETP.GEU.AND P1, PT, R0, -R9, PT ;  /* 0x800000090000720b */ /* 0x000fc80003f2e000 */
[----:B------:R-:W-:Y:S02]  /*0160*/  FSEL R0, R6, RZ, P1 ;  /* 0x000000ff06007208 */ /* 0x000fe40000800000 */
[----:B------:R-:W-:Y:S02]  /*0170*/  IADD3 R6, P2, R7, UR6, RZ ;  /* 0x0000000607067c10 */ /* 0x000fe4000ff5e0ff */
[----:B------:R-:W-:Y:S02]  /*0180*/  FSETP.GTU.AND P1, PT, R0, RZ, PT ;  /* 0x000000ff0000720b */ /* 0x000fe40003f2c000 */
[----:B------:R-:W-:Y:S02]  /*0190*/  LEA.HI.X.SX32 R7, R7, UR7, 0x1, P2 ;  /* 0x0000000707077c11 */ /* 0x000fe400090f0eff */
[----:B------:R-:W-:Y:S01]  /*01a0*/  SEL R9, RZ, 0x1, P1 ;  /* 0x00000001ff097807 */ /* 0x000fe20000800000 */
[----:B------:R-:W-:Y:S08]  /*01b0*/  @P0 EXIT ;  /* 0x000000000000094d */ /* 0x000ff00003800000 */
[----:B------:R-:W-:Y:S01]  /*01c0*/  STG.E.U8 desc[UR4][R6.64], R9 ;  /* 0x0000000906007986 */ /* 0x000fe2000c101104 */
[----:B------:R-:W-:Y:S05]  /*01d0*/  EXIT ;  /* 0x000000000000794d */ /* 0x000fea0003800000 */
.L_x_0:
[----:B------:R-:W-:-:S00]  /*01e0*/  BRA `(.L_x_0) ;  /* 0xfffffffc00fc7947 */ /* 0x000fc0000383ffff */
[----:B------:R-:W-:-:S00]  /*01f0*/  NOP ;  /* 0x0000000000007918 */ /* 0x000fc00000000000 */
        /* <DEDUP_REMOVED lines=8> */
.L_x_1:


//--------------------- .nv.constant0.triton_poi_fused_addmm_relu_threshold_backward_2 --------------------------
	.section	.nv.constant0.triton_poi_fused_addmm_relu_threshold_backward_2,"a",@progbits
	.sectionflags	@""
	.align	4
.nv.constant0.triton_poi_fused_addmm_relu_threshold_backward_2:
	.zero		556
